//
// Generated by NVIDIA NVVM Compiler
//
// Compiler Build ID: CL-36424714
// Cuda compilation tools, release 13.0, V13.0.88
// Based on NVVM 20.0.0
//

.version 9.0
.target sm_100
.address_size 64

	// .globl	_Z3fooPjS_ji

.visible .entry _Z3fooPjS_ji(
	.param .u64 .ptr .align 1 _Z3fooPjS_ji_param_0,
	.param .u64 .ptr .align 1 _Z3fooPjS_ji_param_1,
	.param .u32 _Z3fooPjS_ji_param_2,
	.param .u32 _Z3fooPjS_ji_param_3
)
{
	.reg .pred 	%p<10>;
	.reg .b32 	%r<114>;
	.reg .b64 	%rd<22>;

	ld.param.u64 	%rd9, [_Z3fooPjS_ji_param_0];
	ld.param.u64 	%rd8, [_Z3fooPjS_ji_param_1];
	ld.param.u32 	%r33, [_Z3fooPjS_ji_param_3];
	cvta.to.global.u64 	%rd1, %rd9;
	mov.u32 	%r1, %tid.x;
	mul.lo.s32 	%r104, %r33, %r1;
	setp.lt.s32 	%p1, %r33, 1;
	mov.b32 	%r113, 0;
	@%p1 bra 	$L__BB0_13;
	add.s32 	%r37, %r104, 1;
	add.s32 	%r38, %r104, %r33;
	max.s32 	%r39, %r38, %r37;
	sub.s32 	%r3, %r39, %r104;
	and.b32  	%r4, %r3, 15;
	sub.s32 	%r40, %r104, %r39;
	setp.gt.u32 	%p2, %r40, -16;
	mov.b32 	%r113, 0;
	@%p2 bra 	$L__BB0_4;
	and.b32  	%r42, %r3, -16;
	neg.s32 	%r99, %r42;
	mul.wide.u32 	%rd10, %r104, 4;
	add.s64 	%rd11, %rd10, %rd1;
	add.s64 	%rd20, %rd11, 32;
	mov.b32 	%r113, 0;
$L__BB0_3:
	.pragma "nounroll";
	ld.global.u32 	%r43, [%rd20+-32];
	max.u32 	%r44, %r43, %r113;
	ld.global.u32 	%r45, [%rd20+-28];
	max.u32 	%r46, %r45, %r44;
	ld.global.u32 	%r47, [%rd20+-24];
	max.u32 	%r48, %r47, %r46;
	ld.global.u32 	%r49, [%rd20+-20];
	max.u32 	%r50, %r49, %r48;
	ld.global.u32 	%r51, [%rd20+-16];
	max.u32 	%r52, %r51, %r50;
	ld.global.u32 	%r53, [%rd20+-12];
	max.u32 	%r54, %r53, %r52;
	ld.global.u32 	%r55, [%rd20+-8];
	max.u32 	%r56, %r55, %r54;
	ld.global.u32 	%r57, [%rd20+-4];
	max.u32 	%r58, %r57, %r56;
	ld.global.u32 	%r59, [%rd20];
	max.u32 	%r60, %r59, %r58;
	ld.global.u32 	%r61, [%rd20+4];
	max.u32 	%r62, %r61, %r60;
	ld.global.u32 	%r63, [%rd20+8];
	max.u32 	%r64, %r63, %r62;
	ld.global.u32 	%r65, [%rd20+12];
	max.u32 	%r66, %r65, %r64;
	ld.global.u32 	%r67, [%rd20+16];
	max.u32 	%r68, %r67, %r66;
	ld.global.u32 	%r69, [%rd20+20];
	max.u32 	%r70, %r69, %r68;
	ld.global.u32 	%r71, [%rd20+24];
	max.u32 	%r72, %r71, %r70;
	ld.global.u32 	%r73, [%rd20+28];
	max.u32 	%r113, %r73, %r72;
	add.s32 	%r104, %r104, 16;
	add.s32 	%r99, %r99, 16;
	add.s64 	%rd20, %rd20, 64;
	setp.ne.s32 	%p3, %r99, 0;
	@%p3 bra 	$L__BB0_3;
$L__BB0_4:
	setp.eq.s32 	%p4, %r4, 0;
	@%p4 bra 	$L__BB0_13;
	and.b32  	%r15, %r3, 7;
	setp.lt.u32 	%p5, %r4, 8;
	@%p5 bra 	$L__BB0_7;
	mul.wide.u32 	%rd12, %r104, 4;
	add.s64 	%rd13, %rd1, %rd12;
	ld.global.u32 	%r75, [%rd13];
	max.u32 	%r76, %r75, %r113;
	ld.global.u32 	%r77, [%rd13+4];
	max.u32 	%r78, %r77, %r76;
	ld.global.u32 	%r79, [%rd13+8];
	max.u32 	%r80, %r79, %r78;
	ld.global.u32 	%r81, [%rd13+12];
	max.u32 	%r82, %r81, %r80;
	ld.global.u32 	%r83, [%rd13+16];
	max.u32 	%r84, %r83, %r82;
	ld.global.u32 	%r85, [%rd13+20];
	max.u32 	%r86, %r85, %r84;
	ld.global.u32 	%r87, [%rd13+24];
	max.u32 	%r88, %r87, %r86;
	ld.global.u32 	%r89, [%rd13+28];
	max.u32 	%r113, %r89, %r88;
	add.s32 	%r104, %r104, 8;
$L__BB0_7:
	setp.eq.s32 	%p6, %r15, 0;
	@%p6 bra 	$L__BB0_13;
	and.b32  	%r21, %r3, 3;
	setp.lt.u32 	%p7, %r15, 4;
	@%p7 bra 	$L__BB0_10;
	mul.wide.u32 	%rd14, %r104, 4;
	add.s64 	%rd15, %rd1, %rd14;
	ld.global.u32 	%r91, [%rd15];
	max.u32 	%r92, %r91, %r113;
	ld.global.u32 	%r93, [%rd15+4];
	max.u32 	%r94, %r93, %r92;
	ld.global.u32 	%r95, [%rd15+8];
	max.u32 	%r96, %r95, %r94;
	ld.global.u32 	%r97, [%rd15+12];
	max.u32 	%r113, %r97, %r96;
	add.s32 	%r104, %r104, 4;
$L__BB0_10:
	setp.eq.s32 	%p8, %r21, 0;
	@%p8 bra 	$L__BB0_13;
	mul.wide.u32 	%rd16, %r104, 4;
	add.s64 	%rd21, %rd1, %rd16;
	neg.s32 	%r111, %r21;
$L__BB0_12:
	.pragma "nounroll";
	ld.global.u32 	%r98, [%rd21];
	max.u32 	%r113, %r98, %r113;
	add.s64 	%rd21, %rd21, 4;
	add.s32 	%r111, %r111, 1;
	setp.ne.s32 	%p9, %r111, 0;
	@%p9 bra 	$L__BB0_12;
$L__BB0_13:
	cvta.to.global.u64 	%rd17, %rd8;
	mul.wide.u32 	%rd18, %r1, 4;
	add.s64 	%rd19, %rd17, %rd18;
	st.global.u32 	[%rd19], %r113;
	ret;

}


// ===== COMPILED SASS (sm_100) =====

	.target	sm_100

	.elftype	@"ET_EXEC"


//--------------------- .note.nv.tkinfo           --------------------------
	.section	.note.nv.tkinfo,"",@"SHT_NOTE"
	.sectionflags	@"SHF_NOTE_NV_TKINFO"
	.tkinfo
        /*0018*/ 	.word	0x00000002
        /*0030*/ 	.string	""
        /*0030*/ 	.string	"ptxas"
        /*0030*/ 	.string	"Cuda compilation tools, release 13.0, V13.0.88"
        /*0030*/ 	.string	"Build cuda_13.0.r13.0/compiler.36424714_0"
        /*0030*/ 	.string	"-arch sm_100 -m 64 "



//--------------------- .note.nv.cuinfo           --------------------------
	.section	.note.nv.cuinfo,"",@"SHT_NOTE"
	.sectionflags	@"SHF_NOTE_NV_CUINFO"
        /*0018*/ 	.short	0x0002
        /*001a*/ 	.short	0x0064
        /*001c*/ 	.short	0x0082
	.zero		2


//--------------------- .nv.info                  --------------------------
	.section	.nv.info,"",@"SHT_CUDA_INFO"
	.align	4


	//----- nvinfo : EIATTR_REGCOUNT
	.align		4
        /*0000*/ 	.byte	0x04, 0x2f
        /*0002*/ 	.short	(.L_1 - .L_0)
	.align		4
.L_0:
        /*0004*/ 	.word	index@(_Z3fooPjS_ji)
        /*0008*/ 	.word	0x0000001b


	//----- nvinfo : EIATTR_FRAME_SIZE
	.align		4
.L_1:
        /*000c*/ 	.byte	0x04, 0x11
        /*000e*/ 	.short	(.L_3 - .L_2)
	.align		4
.L_2:
        /*0010*/ 	.word	index@(_Z3fooPjS_ji)
        /*0014*/ 	.word	0x00000000


	//----- nvinfo : EIATTR_MIN_STACK_SIZE
	.align		4
.L_3:
        /*0018*/ 	.byte	0x04, 0x12
        /*001a*/ 	.short	(.L_5 - .L_4)
	.align		4
.L_4:
        /*001c*/ 	.word	index@(_Z3fooPjS_ji)
        /*0020*/ 	.word	0x00000000
.L_5:


//--------------------- .nv.compat                --------------------------
	.section	.nv.compat,"",@"SHT_CUDA_COMPAT_INFO"
	.align	4
        /*0000*/ 	.byte	0x02, 0x09, 0x00, 0x00, 0x02, 0x02, 0x01, 0x00, 0x02, 0x05, 0x05, 0x00, 0x03, 0x07, 0x01, 0x01
        /*0010*/ 	.byte	0x02, 0x03, 0x00, 0x00, 0x02, 0x06, 0x01, 0x00, 0x04, 0x0b, 0x08, 0x00, 0x09, 0x00, 0x00, 0x00
        /*0020*/ 	.byte	0x00, 0x00, 0x00, 0x00


//--------------------- .nv.info._Z3fooPjS_ji     --------------------------
	.section	.nv.info._Z3fooPjS_ji,"",@"SHT_CUDA_INFO"
	.sectionflags	@""
	.align	4


	//----- nvinfo : EIATTR_CUDA_API_VERSION
	.align		4
        /*0000*/ 	.byte	0x04, 0x37
        /*0002*/ 	.short	(.L_7 - .L_6)
.L_6:
        /*0004*/ 	.word	0x00000082


	//----- nvinfo : EIATTR_KPARAM_INFO
	.align		4
.L_7:
        /*0008*/ 	.byte	0x04, 0x17
        /*000a*/ 	.short	(.L_9 - .L_8)
.L_8:
        /*000c*/ 	.word	0x00000000
        /*0010*/ 	.short	0x0003
        /*0012*/ 	.short	0x0014
        /*0014*/ 	.byte	0x00, 0xf0, 0x11, 0x00


	//----- nvinfo : EIATTR_KPARAM_INFO
	.align		4
.L_9:
        /*0018*/ 	.byte	0x04, 0x17
        /*001a*/ 	.short	(.L_11 - .L_10)
.L_10:
        /*001c*/ 	.word	0x00000000
        /*0020*/ 	.short	0x0002
        /*0022*/ 	.short	0x0010
        /*0024*/ 	.byte	0x00, 0xf0, 0x11, 0x00


	//----- nvinfo : EIATTR_KPARAM_INFO
	.align		4
.L_11:
        /*0028*/ 	.byte	0x04, 0x17
        /*002a*/ 	.short	(.L_13 - .L_12)
.L_12:
        /*002c*/ 	.word	0x00000000
        /*0030*/ 	.short	0x0001
        /*0032*/ 	.short	0x0008
        /*0034*/ 	.byte	0x00, 0xf5, 0x21, 0x00


	//----- nvinfo : EIATTR_KPARAM_INFO
	.align		4
.L_13:
        /*0038*/ 	.byte	0x04, 0x17
        /*003a*/ 	.short	(.L_15 - .L_14)
.L_14:
        /*003c*/ 	.word	0x00000000
        /*0040*/ 	.short	0x0000
        /*0042*/ 	.short	0x0000
        /*0044*/ 	.byte	0x00, 0xf5, 0x21, 0x00


	//----- nvinfo : EIATTR_SPARSE_MMA_MASK
	.align		4
.L_15:
        /*0048*/ 	.byte	0x03, 0x50
        /*004a*/ 	.short	0x0000


	//----- nvinfo : EIATTR_MAXREG_COUNT
	.align		4
        /*004c*/ 	.byte	0x03, 0x1b
        /*004e*/ 	.short	0x00ff


	//----- nvinfo : EIATTR_MERCURY_ISA_VERSION
	.align		4
        /*0050*/ 	.byte	0x03, 0x5f
        /*0052*/ 	.short	0x0101


	//----- nvinfo : EIATTR_VRC_CTA_INIT_COUNT
	.align		4
        /*0054*/ 	.byte	0x02, 0x4a
	.zero		1
	.zero		1


	//----- nvinfo : EIATTR_EXIT_INSTR_OFFSETS
	.align		4
        /*0058*/ 	.byte	0x04, 0x1c
        /*005a*/ 	.short	(.L_17 - .L_16)


	//   ....[0]....
.L_16:
        /*005c*/ 	.word	0x00000710


	//----- nvinfo : EIATTR_CRS_STACK_SIZE
	.align		4
.L_17:
        /*0060*/ 	.byte	0x04, 0x1e
        /*0062*/ 	.short	(.L_19 - .L_18)
.L_18:
        /*0064*/ 	.word	0x00000000


	//----- nvinfo : EIATTR_CBANK_PARAM_SIZE
	.align		4
.L_19:
        /*0068*/ 	.byte	0x03, 0x19
        /*006a*/ 	.short	0x0018


	//----- nvinfo : EIATTR_PARAM_CBANK
	.align		4
        /*006c*/ 	.byte	0x04, 0x0a
        /*006e*/ 	.short	(.L_21 - .L_20)
	.align		4
.L_20:
        /*0070*/ 	.word	index@(.nv.constant0._Z3fooPjS_ji)
        /*0074*/ 	.short	0x0380
        /*0076*/ 	.short	0x0018


	//----- nvinfo : EIATTR_SW_WAR
	.align		4
.L_21:
        /*0078*/ 	.byte	0x04, 0x36
        /*007a*/ 	.short	(.L_23 - .L_22)
.L_22:
        /*007c*/ 	.word	0x00000008
.L_23:


//--------------------- .nv.callgraph             --------------------------
	.section	.nv.callgraph,"",@"SHT_CUDA_CALLGRAPH"
	.align	4
	.sectionentsize	8
	.align		4
        /*0000*/ 	.word	0x00000000
	.align		4
        /*0004*/ 	.word	0xffffffff
	.align		4
        /*0008*/ 	.word	0x00000000
	.align		4
        /*000c*/ 	.word	0xfffffffe
	.align		4
        /*0010*/ 	.word	0x00000000
	.align		4
        /*0014*/ 	.word	0xfffffffd
	.align		4
        /*0018*/ 	.word	0x00000000
	.align		4
        /*001c*/ 	.word	0xfffffffc


//--------------------- .text._Z3fooPjS_ji        --------------------------
	.section	.text._Z3fooPjS_ji,"ax",@progbits
	.align	128
        .global         _Z3fooPjS_ji
        .type           _Z3fooPjS_ji,@function
        .size           _Z3fooPjS_ji,(.L_x_11 - _Z3fooPjS_ji)
        .other          _Z3fooPjS_ji,@"STO_CUDA_ENTRY STV_DEFAULT"
_Z3fooPjS_ji:
.text._Z3fooPjS_ji:
[----:B------:R-:W-:Y:S01]  /*0000*/  LDC R1, c[0x0][0x37c] ;  /* 0x0000df00ff017b82 */ /* 0x000fe20000000800 */
[----:B------:R-:W0:Y:S01]  /*0010*/  LDCU UR6, c[0x0][0x394] ;  /* 0x00007280ff0677ac */ /* 0x000e220008000800 */
[----:B------:R-:W1:Y:S01]  /*0020*/  S2R R0, SR_TID.X ;  /* 0x0000000000007919 */ /* 0x000e620000002100 */
[----:B------:R-:W-:Y:S01]  /*0030*/  IMAD.MOV.U32 R2, RZ, RZ, RZ ;  /* 0x000000ffff027224 */ /* 0x000fe200078e00ff */
[----:B------:R-:W2:Y:S01]  /*0040*/  LDCU.64 UR4, c[0x0][0x358] ;  /* 0x00006b00ff0477ac */ /* 0x000ea20008000a00 */
[----:B0-----:R-:W-:-:S09]  /*0050*/  UISETP.GE.AND UP0, UPT, UR6, 0x1, UPT ;  /* 0x000000010600788c */ /* 0x001fd2000bf06270 */
[----:B--2---:R-:W-:Y:S05]  /*0060*/  BRA.U !UP0, `(.L_x_0) ;  /* 0x00000005089c7547 */ /* 0x004fea000b800000 */
[----:B-1----:R-:W-:Y:S01]  /*0070*/  IMAD R3, R0, UR6, RZ ;  /* 0x0000000600037c24 */ /* 0x002fe2000f8e02ff */
[----:B------:R-:W-:Y:S03]  /*0080*/  BSSY.RECONVERGENT B0, `(.L_x_1) ;  /* 0x0000030000007945 */ /* 0x000fe60003800200 */
[----:B------:R-:W-:-:S05]  /*0090*/  VIADD R2, R3, 0x1 ;  /* 0x0000000103027836 */ /* 0x000fca0000000000 */
[----:B------:R-:W-:-:S05]  /*00a0*/  VIADDMNMX R2, R3, UR6, R2, !PT ;  /* 0x0000000603027c46 */ /* 0x000fca000f800102 */
[----:B------:R-:W-:Y:S02]  /*00b0*/  IMAD.IADD R6, R2, 0x1, -R3 ;  /* 0x0000000102067824 */ /* 0x000fe400078e0a03 */
[----:B------:R-:W-:-:S03]  /*00c0*/  IMAD.IADD R2, R3, 0x1, -R2 ;  /* 0x0000000103027824 */ /* 0x000fc600078e0a02 */
[----:B------:R-:W-:Y:S02]  /*00d0*/  LOP3.LUT R20, R6, 0xf, RZ, 0xc0, !PT ;  /* 0x0000000f06147812 */ /* 0x000fe400078ec0ff */
[----:B------:R-:W-:Y:S01]  /*00e0*/  ISETP.GT.U32.AND P1, PT, R2, -0x10, PT ;  /* 0xfffffff00200780c */ /* 0x000fe20003f24070 */
[----:B------:R-:W-:Y:S01]  /*00f0*/  IMAD.MOV.U32 R2, RZ, RZ, RZ ;  /* 0x000000ffff027224 */ /* 0x000fe200078e00ff */
[----:B------:R-:W-:-:S11]  /*0100*/  ISETP.NE.AND P0, PT, R20, RZ, PT ;  /* 0x000000ff1400720c */ /* 0x000fd60003f05270 */
[----:B------:R-:W-:Y:S05]  /*0110*/  @P1 BRA `(.L_x_2) ;  /* 0x0000000000981947 */ /* 0x000fea0003800000 */
[----:B------:R-:W0:Y:S01]  /*0120*/  LDC.64 R4, c[0x0][0x380] ;  /* 0x0000e000ff047b82 */ /* 0x000e220000000a00 */
[----:B------:R-:W-:Y:S01]  /*0130*/  LOP3.LUT R7, R6, 0xfffffff0, RZ, 0xc0, !PT ;  /* 0xfffffff006077812 */ /* 0x000fe200078ec0ff */
[----:B------:R-:W-:-:S04]  /*0140*/  IMAD.MOV.U32 R2, RZ, RZ, RZ ;  /* 0x000000ffff027224 */ /* 0x000fc800078e00ff */
[----:B------:R-:W-:Y:S02]  /*0150*/  IMAD.MOV R7, RZ, RZ, -R7 ;  /* 0x000000ffff077224 */ /* 0x000fe400078e0a07 */
[----:B0-----:R-:W-:-:S03]  /*0160*/  IMAD.WIDE.U32 R4, R3, 0x4, R4 ;  /* 0x0000000403047825 */ /* 0x001fc600078e0004 */
[----:B------:R-:W-:-:S05]  /*0170*/  IADD3 R13, P1, PT, R4, 0x20, RZ ;  /* 0x00000020040d7810 */ /* 0x000fca0007f3e0ff */
[----:B------:R-:W-:-:S08]  /*0180*/  IMAD.X R5, RZ, RZ, R5, P1 ;  /* 0x000000ffff057224 */ /* 0x000fd000008e0605 */
.L_x_3:
[----:B------:R-:W-:-:S05]  /*0190*/  IMAD.MOV.U32 R4, RZ, RZ, R13 ;  /* 0x000000ffff047224 */ /* 0x000fca00078e000d */
[----:B------:R-:W2:Y:S04]  /*01a0*/  LDG.E R13, desc[UR4][R4.64+-0x20] ;  /* 0xffffe004040d7981 */ /* 0x000ea8000c1e1900 */
[----:B------:R-:W2:Y:S04]  /*01b0*/  LDG.E R12, desc[UR4][R4.64+-0x1c] ;  /* 0xffffe404040c7981 */ /* 0x000ea8000c1e1900 */
[----:B------:R-:W3:Y:S04]  /*01c0*/  LDG.E R15, desc[UR4][R4.64+-0x18] ;  /* 0xffffe804040f7981 */ /* 0x000ee8000c1e1900 */
[----:B------:R-:W3:Y:S04]  /*01d0*/  LDG.E R14, desc[UR4][R4.64+-0x14] ;  /* 0xffffec04040e7981 */ /* 0x000ee8000c1e1900 */
[----:B------:R-:W4:Y:S04]  /*01e0*/  LDG.E R17, desc[UR4][R4.64+-0x10] ;  /* 0xfffff00404117981 */ /* 0x000f28000c1e1900 */
[----:B------:R-:W4:Y:S04]  /*01f0*/  LDG.E R16, desc[UR4][R4.64+-0xc] ;  /* 0xfffff40404107981 */ /* 0x000f28000c1e1900 */
[----:B------:R-:W5:Y:S04]  /*0200*/  LDG.E R19, desc[UR4][R4.64+-0x8] ;  /* 0xfffff80404137981 */ /* 0x000f68000c1e1900 */
        /* <DEDUP_REMOVED lines=8> */
[----:B------:R0:W5:Y:S01]  /*0290*/  LDG.E R8, desc[UR4][R4.64+0x1c] ;  /* 0x00001c0404087981 */ /* 0x000162000c1e1900 */
[----:B------:R-:W-:-:S02]  /*02a0*/  VIADD R7, R7, 0x10 ;  /* 0x0000001007077836 */ /* 0x000fc40000000000 */
[----:B------:R-:W-:-:S03]  /*02b0*/  VIADD R3, R3, 0x10 ;  /* 0x0000001003037836 */ /* 0x000fc60000000000 */
[----:B------:R-:W-:Y:S02]  /*02c0*/  ISETP.NE.AND P1, PT, R7, RZ, PT ;  /* 0x000000ff0700720c */ /* 0x000fe40003f25270 */
[----:B--2---:R-:W-:Y:S02]  /*02d0*/  VIMNMX3.U32 R12, R13, R2, R12, !PT ;  /* 0x000000020d0c720f */ /* 0x004fe4000780000c */
[----:B------:R-:W-:-:S05]  /*02e0*/  IADD3 R13, P2, PT, R4, 0x40, RZ ;  /* 0x00000040040d7810 */ /* 0x000fca0007f5e0ff */
[----:B0-----:R-:W-:Y:S01]  /*02f0*/  IMAD.X R5, RZ, RZ, R5, P2 ;  /* 0x000000ffff057224 */ /* 0x001fe200010e0605 */
[----:B---3--:R-:W-:-:S04]  /*0300*/  VIMNMX3.U32 R12, R15, R12, R14, !PT ;  /* 0x0000000c0f0c720f */ /* 0x008fc8000780000e */
[----:B----4-:R-:W-:-:S04]  /*0310*/  VIMNMX3.U32 R12, R17, R12, R16, !PT ;  /* 0x0000000c110c720f */ /* 0x010fc80007800010 */
[----:B-----5:R-:W-:-:S04]  /*0320*/  VIMNMX3.U32 R12, R19, R12, R18, !PT ;  /* 0x0000000c130c720f */ /* 0x020fc80007800012 */
[----:B------:R-:W-:-:S04]  /*0330*/  VIMNMX3.U32 R12, R21, R12, R22, !PT ;  /* 0x0000000c150c720f */ /* 0x000fc80007800016 */
[----:B------:R-:W-:-:S04]  /*0340*/  VIMNMX3.U32 R12, R23, R12, R24, !PT ;  /* 0x0000000c170c720f */ /* 0x000fc80007800018 */
[----:B------:R-:W-:-:S04]  /*0350*/  VIMNMX3.U32 R9, R10, R12, R9, !PT ;  /* 0x0000000c0a09720f */ /* 0x000fc80007800009 */
[----:B------:R-:W-:Y:S01]  /*0360*/  VIMNMX3.U32 R2, R11, R9, R8, !PT ;  /* 0x000000090b02720f */ /* 0x000fe20007800008 */
[----:B------:R-:W-:Y:S06]  /*0370*/  @P1 BRA `(.L_x_3) ;  /* 0xfffffffc00841947 */ /* 0x000fec000383ffff */
.L_x_2:
[----:B------:R-:W-:Y:S05]  /*0380*/  BSYNC.RECONVERGENT B0 ;  /* 0x0000000000007941 */ /* 0x000fea0003800200 */
.L_x_1:
[----:B------:R-:W-:Y:S04]  /*0390*/  BSSY.RECONVERGENT B0, `(.L_x_0) ;  /* 0x0000034000007945 */ /* 0x000fe80003800200 */
[----:B------:R-:W-:Y:S05]  /*03a0*/  @!P0 BRA `(.L_x_4) ;  /* 0x0000000000c88947 */ /* 0x000fea0003800000 */
[----:B------:R-:W-:Y:S01]  /*03b0*/  ISETP.GE.U32.AND P0, PT, R20, 0x8, PT ;  /* 0x000000081400780c */ /* 0x000fe20003f06070 */
[----:B------:R-:W-:Y:S01]  /*03c0*/  BSSY.RECONVERGENT B1, `(.L_x_5) ;  /* 0x0000013000017945 */ /* 0x000fe20003800200 */
[----:B------:R-:W-:-:S04]  /*03d0*/  LOP3.LUT R15, R6, 0x7, RZ, 0xc0, !PT ;  /* 0x00000007060f7812 */ /* 0x000fc800078ec0ff */
[----:B------:R-:W-:-:S07]  /*03e0*/  ISETP.NE.AND P1, PT, R15, RZ, PT ;  /* 0x000000ff0f00720c */ /* 0x000fce0003f25270 */
[----:B------:R-:W-:Y:S06]  /*03f0*/  @!P0 BRA `(.L_x_6) ;  /* 0x00000000003c8947 */ /* 0x000fec0003800000 */
[----:B------:R-:W0:Y:S02]  /*0400*/  LDC.64 R4, c[0x0][0x380] ;  /* 0x0000e000ff047b82 */ /* 0x000e240000000a00 */
[----:B0-----:R-:W-:-:S05]  /*0410*/  IMAD.WIDE.U32 R4, R3, 0x4, R4 ;  /* 0x0000000403047825 */ /* 0x001fca00078e0004 */
[----:B------:R-:W2:Y:S04]  /*0420*/  LDG.E R7, desc[UR4][R4.64] ;  /* 0x0000000404077981 */ /* 0x000ea8000c1e1900 */
[----:B------:R-:W2:Y:S04]  /*0430*/  LDG.E R8, desc[UR4][R4.64+0x4] ;  /* 0x0000040404087981 */ /* 0x000ea8000c1e1900 */
[----:B------:R-:W3:Y:S04]  /*0440*/  LDG.E R10, desc[UR4][R4.64+0x8] ;  /* 0x00000804040a7981 */ /* 0x000ee8000c1e1900 */
[----:B------:R-:W3:Y:S04]  /*0450*/  LDG.E R9, desc[UR4][R4.64+0xc] ;  /* 0x00000c0404097981 */ /* 0x000ee8000c1e1900 */
[----:B------:R-:W4:Y:S04]  /*0460*/  LDG.E R12, desc[UR4][R4.64+0x10] ;  /* 0x00001004040c7981 */ /* 0x000f28000c1e1900 */
[----:B------:R-:W4:Y:S04]  /*0470*/  LDG.E R11, desc[UR4][R4.64+0x14] ;  /* 0x00001404040b7981 */ /* 0x000f28000c1e1900 */
[----:B------:R-:W5:Y:S04]  /*0480*/  LDG.E R14, desc[UR4][R4.64+0x18] ;  /* 0x00001804040e7981 */ /* 0x000f68000c1e1900 */
[----:B------:R-:W5:Y:S01]  /*0490*/  LDG.E R13, desc[UR4][R4.64+0x1c] ;  /* 0x00001c04040d7981 */ /* 0x000f62000c1e1900 */
[----:B------:R-:W-:Y:S01]  /*04a0*/  VIADD R3, R3, 0x8 ;  /* 0x0000000803037836 */ /* 0x000fe20000000000 */
[----:B--2---:R-:W-:-:S04]  /*04b0*/  VIMNMX3.U32 R7, R7, R2, R8, !PT ;  /* 0x000000020707720f */ /* 0x004fc80007800008 */
[----:B---3--:R-:W-:-:S04]  /*04c0*/  VIMNMX3.U32 R7, R10, R7, R9, !PT ;  /* 0x000000070a07720f */ /* 0x008fc80007800009 */
[----:B----4-:R-:W-:-:S04]  /*04d0*/  VIMNMX3.U32 R7, R12, R7, R11, !PT ;  /* 0x000000070c07720f */ /* 0x010fc8000780000b */
[----:B-----5:R-:W-:-:S07]  /*04e0*/  VIMNMX3.U32 R2, R14, R7, R13, !PT ;  /* 0x000000070e02720f */ /* 0x020fce000780000d */
.L_x_6:
[----:B------:R-:W-:Y:S05]  /*04f0*/  BSYNC.RECONVERGENT B1 ;  /* 0x0000000000017941 */ /* 0x000fea0003800200 */
.L_x_5:
        /* <DEDUP_REMOVED lines=11> */
[----:B------:R-:W3:Y:S01]  /*05b0*/  LDG.E R10, desc[UR4][R4.64+0xc] ;  /* 0x00000c04040a7981 */ /* 0x000ee2000c1e1900 */
[----:B------:R-:W-:Y:S01]  /*05c0*/  VIADD R3, R3, 0x4 ;  /* 0x0000000403037836 */ /* 0x000fe20000000000 */
[----:B--2---:R-:W-:-:S04]  /*05d0*/  VIMNMX3.U32 R2, R7, R2, R8, !PT ;  /* 0x000000020702720f */ /* 0x004fc80007800008 */
[----:B---3--:R-:W-:-:S07]  /*05e0*/  VIMNMX3.U32 R2, R9, R2, R10, !PT ;  /* 0x000000020902720f */ /* 0x008fce000780000a */
.L_x_8:
[----:B------:R-:W-:Y:S05]  /*05f0*/  BSYNC.RECONVERGENT B1 ;  /* 0x0000000000017941 */ /* 0x000fea0003800200 */
.L_x_7:
[----:B------:R-:W-:Y:S05]  /*0600*/  @!P1 BRA `(.L_x_4) ;  /* 0x0000000000309947 */ /* 0x000fea0003800000 */
[----:B------:R-:W0:Y:S02]  /*0610*/  LDC.64 R4, c[0x0][0x380] ;  /* 0x0000e000ff047b82 */ /* 0x000e240000000a00 */
[----:B0-----:R-:W-:-:S04]  /*0620*/  IMAD.WIDE.U32 R4, R3, 0x4, R4 ;  /* 0x0000000403047825 */ /* 0x001fc800078e0004 */
[----:B------:R-:W-:Y:S02]  /*0630*/  IMAD.MOV R3, RZ, RZ, -R6 ;  /* 0x000000ffff037224 */ /* 0x000fe400078e0a06 */
[----:B------:R-:W-:-:S07]  /*0640*/  IMAD.MOV.U32 R7, RZ, RZ, R5 ;  /* 0x000000ffff077224 */ /* 0x000fce00078e0005 */
.L_x_9:
[----:B------:R-:W-:-:S06]  /*0650*/  IMAD.MOV.U32 R5, RZ, RZ, R7 ;  /* 0x000000ffff057224 */ /* 0x000fcc00078e0007 */
[----:B------:R0:W2:Y:S01]  /*0660*/  LDG.E R5, desc[UR4][R4.64] ;  /* 0x0000000404057981 */ /* 0x0000a2000c1e1900 */
[----:B------:R-:W-:-:S05]  /*0670*/  VIADD R3, R3, 0x1 ;  /* 0x0000000103037836 */ /* 0x000fca0000000000 */
[----:B------:R-:W-:Y:S02]  /*0680*/  ISETP.NE.AND P0, PT, R3, RZ, PT ;  /* 0x000000ff0300720c */ /* 0x000fe40003f05270 */
[----:B0-----:R-:W-:-:S05]  /*0690*/  IADD3 R4, P1, PT, R4, 0x4, RZ ;  /* 0x0000000404047810 */ /* 0x001fca0007f3e0ff */
[----:B------:R-:W-:Y:S01]  /*06a0*/  IMAD.X R7, RZ, RZ, R7, P1 ;  /* 0x000000ffff077224 */ /* 0x000fe200008e0607 */
[----:B--2---:R-:W-:-:S05]  /*06b0*/  VIMNMX.U32 R2, PT, PT, R5, R2, !PT ;  /* 0x0000000205027248 */ /* 0x004fca0007fe0000 */
[----:B------:R-:W-:Y:S05]  /*06c0*/  @P0 BRA `(.L_x_9) ;  /* 0xfffffffc00e00947 */ /* 0x000fea000383ffff */
.L_x_4:
[----:B------:R-:W-:Y:S05]  /*06d0*/  BSYNC.RECONVERGENT B0 ;  /* 0x0000000000007941 */ /* 0x000fea0003800200 */
.L_x_0:
[----:B------:R-:W1:Y:S02]  /*06e0*/  LDC.64 R4, c[0x0][0x388] ;  /* 0x0000e200ff047b82 */ /* 0x000e640000000a00 */
[----:B-1----:R-:W-:-:S05]  /*06f0*/  IMAD.WIDE.U32 R4, R0, 0x4, R4 ;  /* 0x0000000400047825 */ /* 0x002fca00078e0004 */
[----:B------:R-:W-:Y:S01]  /*0700*/  STG.E desc[UR4][R4.64], R2 ;  /* 0x0000000204007986 */ /* 0x000fe2000c101904 */
[----:B------:R-:W-:Y:S05]  /*0710*/  EXIT ;  /* 0x000000000000794d */ /* 0x000fea0003800000 */
.L_x_10:
[----:B------:R-:W-:-:S00]  /*0720*/  BRA `(.L_x_10) ;  /* 0xfffffffc00fc7947 */ /* 0x000fc0000383ffff */
[----:B------:R-:W-:-:S00]  /*0730*/  NOP ;  /* 0x0000000000007918 */ /* 0x000fc00000000000 */
        /* <DEDUP_REMOVED lines=12> */
.L_x_11:


//--------------------- .nv.shared.reserved.0     --------------------------
	.section	.nv.shared.reserved.0,"aw",@nobits
	.weak		__nv_reservedSMEM_offset_0_alias
	.size		__nv_reservedSMEM_offset_0_alias, 0, 64
	.other		__nv_reservedSMEM_offset_0_alias,@"STO_CUDA_RESERVED_SHARED STV_DEFAULT"
__nv_reservedSMEM_offset_0_alias:
	.zero		0
	.zero		64


//--------------------- .nv.constant0._Z3fooPjS_ji --------------------------
	.section	.nv.constant0._Z3fooPjS_ji,"a",@progbits
	.sectionflags	@""
	.align	4
.nv.constant0._Z3fooPjS_ji:
	.zero		920


//--------------------- SYMBOLS --------------------------

	.type		.nv.reservedSmem.offset0,@object
	.size		.nv.reservedSmem.offset0,0x4
